//
// Generated by NVIDIA NVVM Compiler
//
// Compiler Build ID: CL-36424714
// Cuda compilation tools, release 13.0, V13.0.88
// Based on NVVM 20.0.0
//

.version 9.0
.target sm_100
.address_size 64

	// .globl	_Z25baseline_transpose_kernelPfPKf

.visible .entry _Z25baseline_transpose_kernelPfPKf(
	.param .u64 .ptr .align 1 _Z25baseline_transpose_kernelPfPKf_param_0,
	.param .u64 .ptr .align 1 _Z25baseline_transpose_kernelPfPKf_param_1
)
{
	.reg .pred 	%p<4>;
	.reg .b32 	%r<14>;
	.reg .b32 	%f<2>;
	.reg .b64 	%rd<9>;

	ld.param.u64 	%rd1, [_Z25baseline_transpose_kernelPfPKf_param_0];
	ld.param.u64 	%rd2, [_Z25baseline_transpose_kernelPfPKf_param_1];
	mov.u32 	%r3, %ctaid.x;
	mov.u32 	%r4, %ntid.x;
	mov.u32 	%r5, %tid.x;
	mad.lo.s32 	%r1, %r3, %r4, %r5;
	mov.u32 	%r6, %ctaid.y;
	mov.u32 	%r7, %ntid.y;
	mov.u32 	%r8, %tid.y;
	mad.lo.s32 	%r9, %r6, %r7, %r8;
	setp.gt.s32 	%p1, %r1, 4095;
	setp.gt.u32 	%p2, %r9, 4095;
	or.pred  	%p3, %p1, %p2;
	@%p3 bra 	$L__BB0_2;
	cvta.to.global.u64 	%rd3, %rd2;
	cvta.to.global.u64 	%rd4, %rd1;
	shl.b32 	%r10, %r9, 12;
	add.s32 	%r11, %r10, %r1;
	mul.wide.s32 	%rd5, %r11, 4;
	add.s64 	%rd6, %rd3, %rd5;
	ld.global.f32 	%f1, [%rd6];
	shl.b32 	%r12, %r1, 12;
	add.s32 	%r13, %r12, %r9;
	mul.wide.s32 	%rd7, %r13, 4;
	add.s64 	%rd8, %rd4, %rd7;
	st.global.f32 	[%rd8], %f1;
$L__BB0_2:
	ret;

}


// ===== COMPILED SASS (sm_100) =====

	.target	sm_100

	.elftype	@"ET_EXEC"


//--------------------- .note.nv.tkinfo           --------------------------
	.section	.note.nv.tkinfo,"",@"SHT_NOTE"
	.sectionflags	@"SHF_NOTE_NV_TKINFO"
	.tkinfo
        /*0018*/ 	.word	0x00000002
        /*0030*/ 	.string	""
        /*0030*/ 	.string	"ptxas"
        /*0030*/ 	.string	"Cuda compilation tools, release 13.0, V13.0.88"
        /*0030*/ 	.string	"Build cuda_13.0.r13.0/compiler.36424714_0"
        /*0030*/ 	.string	"-arch sm_100 -m 64 "



//--------------------- .note.nv.cuinfo           --------------------------
	.section	.note.nv.cuinfo,"",@"SHT_NOTE"
	.sectionflags	@"SHF_NOTE_NV_CUINFO"
        /*0018*/ 	.short	0x0002
        /*001a*/ 	.short	0x0064
        /*001c*/ 	.short	0x0082
	.zero		2


//--------------------- .nv.info                  --------------------------
	.section	.nv.info,"",@"SHT_CUDA_INFO"
	.align	4


	//----- nvinfo : EIATTR_REGCOUNT
	.align		4
        /*0000*/ 	.byte	0x04, 0x2f
        /*0002*/ 	.short	(.L_1 - .L_0)
	.align		4
.L_0:
        /*0004*/ 	.word	index@(_Z25baseline_transpose_kernelPfPKf)
        /*0008*/ 	.word	0x0000000a


	//----- nvinfo : EIATTR_FRAME_SIZE
	.align		4
.L_1:
        /*000c*/ 	.byte	0x04, 0x11
        /*000e*/ 	.short	(.L_3 - .L_2)
	.align		4
.L_2:
        /*0010*/ 	.word	index@(_Z25baseline_transpose_kernelPfPKf)
        /*0014*/ 	.word	0x00000000


	//----- nvinfo : EIATTR_MIN_STACK_SIZE
	.align		4
.L_3:
        /*0018*/ 	.byte	0x04, 0x12
        /*001a*/ 	.short	(.L_5 - .L_4)
	.align		4
.L_4:
        /*001c*/ 	.word	index@(_Z25baseline_transpose_kernelPfPKf)
        /*0020*/ 	.word	0x00000000
.L_5:


//--------------------- .nv.compat                --------------------------
	.section	.nv.compat,"",@"SHT_CUDA_COMPAT_INFO"
	.align	4
        /*0000*/ 	.byte	0x02, 0x09, 0x00, 0x00, 0x02, 0x02, 0x01, 0x00, 0x02, 0x05, 0x05, 0x00, 0x03, 0x07, 0x01, 0x01
        /*0010*/ 	.byte	0x02, 0x03, 0x00, 0x00, 0x02, 0x06, 0x01, 0x00, 0x04, 0x0b, 0x08, 0x00, 0x09, 0x00, 0x00, 0x00
        /*0020*/ 	.byte	0x00, 0x00, 0x00, 0x00


//--------------------- .nv.info._Z25baseline_transpose_kernelPfPKf --------------------------
	.section	.nv.info._Z25baseline_transpose_kernelPfPKf,"",@"SHT_CUDA_INFO"
	.sectionflags	@""
	.align	4


	//----- nvinfo : EIATTR_CUDA_API_VERSION
	.align		4
        /*0000*/ 	.byte	0x04, 0x37
        /*0002*/ 	.short	(.L_7 - .L_6)
.L_6:
        /*0004*/ 	.word	0x00000082


	//----- nvinfo : EIATTR_KPARAM_INFO
	.align		4
.L_7:
        /*0008*/ 	.byte	0x04, 0x17
        /*000a*/ 	.short	(.L_9 - .L_8)
.L_8:
        /*000c*/ 	.word	0x00000000
        /*0010*/ 	.short	0x0001
        /*0012*/ 	.short	0x0008
        /*0014*/ 	.byte	0x00, 0xf5, 0x21, 0x00


	//----- nvinfo : EIATTR_KPARAM_INFO
	.align		4
.L_9:
        /*0018*/ 	.byte	0x04, 0x17
        /*001a*/ 	.short	(.L_11 - .L_10)
.L_10:
        /*001c*/ 	.word	0x00000000
        /*0020*/ 	.short	0x0000
        /*0022*/ 	.short	0x0000
        /*0024*/ 	.byte	0x00, 0xf5, 0x21, 0x00


	//----- nvinfo : EIATTR_SPARSE_MMA_MASK
	.align		4
.L_11:
        /*0028*/ 	.byte	0x03, 0x50
        /*002a*/ 	.short	0x0000


	//----- nvinfo : EIATTR_MAXREG_COUNT
	.align		4
        /*002c*/ 	.byte	0x03, 0x1b
        /*002e*/ 	.short	0x00ff


	//----- nvinfo : EIATTR_MERCURY_ISA_VERSION
	.align		4
        /*0030*/ 	.byte	0x03, 0x5f
        /*0032*/ 	.short	0x0101


	//----- nvinfo : EIATTR_VRC_CTA_INIT_COUNT
	.align		4
        /*0034*/ 	.byte	0x02, 0x4a
	.zero		1
	.zero		1


	//----- nvinfo : EIATTR_EXIT_INSTR_OFFSETS
	.align		4
        /*0038*/ 	.byte	0x04, 0x1c
        /*003a*/ 	.short	(.L_13 - .L_12)


	//   ....[0]....
.L_12:
        /*003c*/ 	.word	0x000000b0


	//   ....[1]....
        /*0040*/ 	.word	0x00000150


	//----- nvinfo : EIATTR_CBANK_PARAM_SIZE
	.align		4
.L_13:
        /*0044*/ 	.byte	0x03, 0x19
        /*0046*/ 	.short	0x0010


	//----- nvinfo : EIATTR_PARAM_CBANK
	.align		4
        /*0048*/ 	.byte	0x04, 0x0a
        /*004a*/ 	.short	(.L_15 - .L_14)
	.align		4
.L_14:
        /*004c*/ 	.word	index@(.nv.constant0._Z25baseline_transpose_kernelPfPKf)
        /*0050*/ 	.short	0x0380
        /*0052*/ 	.short	0x0010


	//----- nvinfo : EIATTR_SW_WAR
	.align		4
.L_15:
        /*0054*/ 	.byte	0x04, 0x36
        /*0056*/ 	.short	(.L_17 - .L_16)
.L_16:
        /*0058*/ 	.word	0x00000008
.L_17:


//--------------------- .nv.callgraph             --------------------------
	.section	.nv.callgraph,"",@"SHT_CUDA_CALLGRAPH"
	.align	4
	.sectionentsize	8
	.align		4
        /*0000*/ 	.word	0x00000000
	.align		4
        /*0004*/ 	.word	0xffffffff
	.align		4
        /*0008*/ 	.word	0x00000000
	.align		4
        /*000c*/ 	.word	0xfffffffe
	.align		4
        /*0010*/ 	.word	0x00000000
	.align		4
        /*0014*/ 	.word	0xfffffffd
	.align		4
        /*0018*/ 	.word	0x00000000
	.align		4
        /*001c*/ 	.word	0xfffffffc


//--------------------- .text._Z25baseline_transpose_kernelPfPKf --------------------------
	.section	.text._Z25baseline_transpose_kernelPfPKf,"ax",@progbits
	.align	128
        .global         _Z25baseline_transpose_kernelPfPKf
        .type           _Z25baseline_transpose_kernelPfPKf,@function
        .size           _Z25baseline_transpose_kernelPfPKf,(.L_x_1 - _Z25baseline_transpose_kernelPfPKf)
        .other          _Z25baseline_transpose_kernelPfPKf,@"STO_CUDA_ENTRY STV_DEFAULT"
_Z25baseline_transpose_kernelPfPKf:
.text._Z25baseline_transpose_kernelPfPKf:
[----:B------:R-:W-:Y:S01]  /*0000*/  LDC R1, c[0x0][0x37c] ;  /* 0x0000df00ff017b82 */ /* 0x000fe20000000800 */
[----:B------:R-:W0:Y:S07]  /*0010*/  S2R R2, SR_TID.Y ;  /* 0x0000000000027919 */ /* 0x000e2e0000002200 */
[----:B------:R-:W1:Y:S01]  /*0020*/  LDC R0, c[0x0][0x360] ;  /* 0x0000d800ff007b82 */ /* 0x000e620000000800 */
[----:B------:R-:W1:Y:S07]  /*0030*/  S2R R3, SR_TID.X ;  /* 0x0000000000037919 */ /* 0x000e6e0000002100 */
[----:B------:R-:W0:Y:S08]  /*0040*/  S2UR UR5, SR_CTAID.Y ;  /* 0x00000000000579c3 */ /* 0x000e300000002600 */
[----:B------:R-:W0:Y:S08]  /*0050*/  LDC R7, c[0x0][0x364] ;  /* 0x0000d900ff077b82 */ /* 0x000e300000000800 */
[----:B------:R-:W1:Y:S01]  /*0060*/  S2UR UR4, SR_CTAID.X ;  /* 0x00000000000479c3 */ /* 0x000e620000002500 */
[----:B0-----:R-:W-:-:S05]  /*0070*/  IMAD R7, R7, UR5, R2 ;  /* 0x0000000507077c24 */ /* 0x001fca000f8e0202 */
[----:B------:R-:W-:Y:S01]  /*0080*/  ISETP.GT.U32.AND P0, PT, R7, 0xfff, PT ;  /* 0x00000fff0700780c */ /* 0x000fe20003f04070 */
[----:B-1----:R-:W-:-:S05]  /*0090*/  IMAD R0, R0, UR4, R3 ;  /* 0x0000000400007c24 */ /* 0x002fca000f8e0203 */
[----:B------:R-:W-:-:S13]  /*00a0*/  ISETP.GT.OR P0, PT, R0, 0xfff, P0 ;  /* 0x00000fff0000780c */ /* 0x000fda0000704670 */
[----:B------:R-:W-:Y:S05]  /*00b0*/  @P0 EXIT ;  /* 0x000000000000094d */ /* 0x000fea0003800000 */
[----:B------:R-:W0:Y:S01]  /*00c0*/  LDC.64 R2, c[0x0][0x388] ;  /* 0x0000e200ff027b82 */ /* 0x000e220000000a00 */
[----:B------:R-:W1:Y:S01]  /*00d0*/  LDCU.64 UR4, c[0x0][0x358] ;  /* 0x00006b00ff0477ac */ /* 0x000e620008000a00 */
[----:B------:R-:W-:-:S05]  /*00e0*/  LEA R5, R7, R0, 0xc ;  /* 0x0000000007057211 */ /* 0x000fca00078e60ff */
[----:B0-----:R-:W-:Y:S02]  /*00f0*/  IMAD.WIDE R2, R5, 0x4, R2 ;  /* 0x0000000405027825 */ /* 0x001fe400078e0202 */
[----:B------:R-:W0:Y:S04]  /*0100*/  LDC.64 R4, c[0x0][0x380] ;  /* 0x0000e000ff047b82 */ /* 0x000e280000000a00 */
[----:B-1----:R-:W2:Y:S01]  /*0110*/  LDG.E R3, desc[UR4][R2.64] ;  /* 0x0000000402037981 */ /* 0x002ea2000c1e1900 */
[----:B------:R-:W-:-:S05]  /*0120*/  LEA R7, R0, R7, 0xc ;  /* 0x0000000700077211 */ /* 0x000fca00078e60ff */
[----:B0-----:R-:W-:-:S05]  /*0130*/  IMAD.WIDE R4, R7, 0x4, R4 ;  /* 0x0000000407047825 */ /* 0x001fca00078e0204 */
[----:B--2---:R-:W-:Y:S01]  /*0140*/  STG.E desc[UR4][R4.64], R3 ;  /* 0x0000000304007986 */ /* 0x004fe2000c101904 */
[----:B------:R-:W-:Y:S05]  /*0150*/  EXIT ;  /* 0x000000000000794d */ /* 0x000fea0003800000 */
.L_x_0:
[----:B------:R-:W-:-:S00]  /*0160*/  BRA `(.L_x_0) ;  /* 0xfffffffc00fc7947 */ /* 0x000fc0000383ffff */
[----:B------:R-:W-:-:S00]  /*0170*/  NOP ;  /* 0x0000000000007918 */ /* 0x000fc00000000000 */
        /* <DEDUP_REMOVED lines=8> */
.L_x_1:


//--------------------- .nv.shared.reserved.0     --------------------------
	.section	.nv.shared.reserved.0,"aw",@nobits
	.weak		__nv_reservedSMEM_offset_0_alias
	.size		__nv_reservedSMEM_offset_0_alias, 0, 64
	.other		__nv_reservedSMEM_offset_0_alias,@"STO_CUDA_RESERVED_SHARED STV_DEFAULT"
__nv_reservedSMEM_offset_0_alias:
	.zero		0
	.zero		64


//--------------------- .nv.constant0._Z25baseline_transpose_kernelPfPKf --------------------------
	.section	.nv.constant0._Z25baseline_transpose_kernelPfPKf,"a",@progbits
	.sectionflags	@""
	.align	4
.nv.constant0._Z25baseline_transpose_kernelPfPKf:
	.zero		912


//--------------------- SYMBOLS --------------------------

	.type		.nv.reservedSmem.offset0,@object
	.size		.nv.reservedSmem.offset0,0x4
